//
// Generated by NVIDIA NVVM Compiler
//
// Compiler Build ID: CL-36424714
// Cuda compilation tools, release 13.0, V13.0.88
// Based on NVVM 20.0.0
//

.version 9.0
.target sm_100
.address_size 64

	// .globl	_Z5erodeP3labS0_iil
// _ZZ5erodeP3labS0_iilE12shared_block has been demoted
// _ZZ6dilateP3labS0_iilE12shared_block has been demoted

.visible .entry _Z5erodeP3labS0_iil(
	.param .u64 .ptr .align 1 _Z5erodeP3labS0_iil_param_0,
	.param .u64 .ptr .align 1 _Z5erodeP3labS0_iil_param_1,
	.param .u32 _Z5erodeP3labS0_iil_param_2,
	.param .u32 _Z5erodeP3labS0_iil_param_3,
	.param .u64 _Z5erodeP3labS0_iil_param_4
)
{
	.reg .pred 	%p<12>;
	.reg .b32 	%r<27>;
	.reg .b32 	%f<70>;
	.reg .b64 	%rd<44>;
	// demoted variable
	.shared .align 4 .b8 _ZZ5erodeP3labS0_iilE12shared_block[13872];
	ld.param.u64 	%rd4, [_Z5erodeP3labS0_iil_param_0];
	ld.param.u64 	%rd2, [_Z5erodeP3labS0_iil_param_1];
	ld.param.u32 	%r12, [_Z5erodeP3labS0_iil_param_2];
	ld.param.u32 	%r14, [_Z5erodeP3labS0_iil_param_3];
	ld.param.u64 	%rd3, [_Z5erodeP3labS0_iil_param_4];
	cvta.to.global.u64 	%rd1, %rd4;
	mov.u32 	%r15, %ctaid.x;
	mov.u32 	%r1, %ntid.x;
	mov.u32 	%r2, %tid.x;
	mad.lo.s32 	%r3, %r15, %r1, %r2;
	mov.u32 	%r16, %ctaid.y;
	mov.u32 	%r4, %ntid.y;
	mul.lo.s32 	%r5, %r16, %r4;
	mov.u32 	%r6, %tid.y;
	add.s32 	%r17, %r5, %r6;
	setp.lt.s32 	%p2, %r3, %r12;
	setp.lt.s32 	%p3, %r17, %r14;
	and.pred  	%p1, %p2, %p3;
	mov.u32 	%r18, _ZZ5erodeP3labS0_iilE12shared_block;
	mad.lo.s32 	%r8, %r6, 408, %r18;
	add.s32 	%r9, %r8, 408;
	mad.lo.s32 	%r10, %r2, 12, %r9;
	not.pred 	%p4, %p1;
	@%p4 bra 	$L__BB0_2;
	cvt.u64.u32 	%rd5, %r17;
	mad.lo.s64 	%rd6, %rd3, %rd5, %rd1;
	mul.wide.s32 	%rd7, %r3, 12;
	add.s64 	%rd8, %rd6, %rd7;
	ld.global.f32 	%f1, [%rd8];
	ld.global.f32 	%f2, [%rd8+4];
	ld.global.f32 	%f3, [%rd8+8];
	st.shared.f32 	[%r10+12], %f1;
	st.shared.f32 	[%r10+16], %f2;
	st.shared.f32 	[%r10+20], %f3;
$L__BB0_2:
	setp.ne.s32 	%p5, %r2, 0;
	@%p5 bra 	$L__BB0_7;
	setp.lt.s32 	%p6, %r3, 1;
	@%p6 bra 	$L__BB0_5;
	cvt.u64.u32 	%rd9, %r17;
	mul.lo.s64 	%rd10, %rd3, %rd9;
	mul.hi.u64 	%rd11, %rd10, -6148914691236517205;
	shr.u64 	%rd12, %rd11, 3;
	cvt.u64.u32 	%rd13, %r3;
	add.s64 	%rd14, %rd12, %rd13;
	mad.lo.s64 	%rd15, %rd14, 12, %rd1;
	ld.global.f32 	%f4, [%rd15+-12];
	ld.global.f32 	%f5, [%rd15+-8];
	ld.global.f32 	%f6, [%rd15+-4];
	st.shared.f32 	[%r8+408], %f4;
	st.shared.f32 	[%r8+412], %f5;
	st.shared.f32 	[%r8+416], %f6;
$L__BB0_5:
	add.s32 	%r19, %r3, %r1;
	setp.ge.u32 	%p7, %r19, %r12;
	@%p7 bra 	$L__BB0_7;
	mad.lo.s32 	%r20, %r1, 12, %r9;
	cvt.u64.u32 	%rd16, %r17;
	mul.lo.s64 	%rd17, %rd3, %rd16;
	mul.hi.u64 	%rd18, %rd17, -6148914691236517205;
	shr.u64 	%rd19, %rd18, 3;
	cvt.s64.s32 	%rd20, %r3;
	cvt.u64.u32 	%rd21, %r1;
	add.s64 	%rd22, %rd20, %rd21;
	add.s64 	%rd23, %rd22, %rd19;
	mad.lo.s64 	%rd24, %rd23, 12, %rd1;
	ld.global.f32 	%f7, [%rd24];
	ld.global.f32 	%f8, [%rd24+4];
	ld.global.f32 	%f9, [%rd24+8];
	st.shared.f32 	[%r20+12], %f7;
	st.shared.f32 	[%r20+16], %f8;
	st.shared.f32 	[%r20+20], %f9;
$L__BB0_7:
	setp.ne.s32 	%p8, %r6, 0;
	@%p8 bra 	$L__BB0_12;
	setp.eq.s32 	%p9, %r17, 0;
	@%p9 bra 	$L__BB0_10;
	mad.lo.s32 	%r22, %r2, 12, %r18;
	add.s32 	%r23, %r5, -1;
	cvt.u64.u32 	%rd25, %r23;
	mul.lo.s64 	%rd26, %rd3, %rd25;
	mul.hi.u64 	%rd27, %rd26, -6148914691236517205;
	shr.u64 	%rd28, %rd27, 3;
	cvt.s64.s32 	%rd29, %r3;
	add.s64 	%rd30, %rd28, %rd29;
	mad.lo.s64 	%rd31, %rd30, 12, %rd1;
	ld.global.f32 	%f10, [%rd31];
	ld.global.f32 	%f11, [%rd31+4];
	ld.global.f32 	%f12, [%rd31+8];
	st.shared.f32 	[%r22+12], %f10;
	st.shared.f32 	[%r22+16], %f11;
	st.shared.f32 	[%r22+20], %f12;
$L__BB0_10:
	add.s32 	%r11, %r17, %r4;
	setp.ge.u32 	%p10, %r11, %r14;
	@%p10 bra 	$L__BB0_12;
	mad.lo.s32 	%r25, %r4, 408, %r18;
	mad.lo.s32 	%r26, %r2, 12, %r25;
	cvt.u64.u32 	%rd32, %r11;
	mul.lo.s64 	%rd33, %rd3, %rd32;
	mul.hi.u64 	%rd34, %rd33, -6148914691236517205;
	shr.u64 	%rd35, %rd34, 3;
	cvt.s64.s32 	%rd36, %r3;
	add.s64 	%rd37, %rd35, %rd36;
	mad.lo.s64 	%rd38, %rd37, 12, %rd1;
	ld.global.f32 	%f13, [%rd38];
	ld.global.f32 	%f14, [%rd38+4];
	ld.global.f32 	%f15, [%rd38+8];
	st.shared.f32 	[%r26+420], %f13;
	st.shared.f32 	[%r26+424], %f14;
	st.shared.f32 	[%r26+428], %f15;
$L__BB0_12:
	bar.sync 	0;
	@%p4 bra 	$L__BB0_14;
	ld.shared.f32 	%f16, [%r10+12];
	ld.shared.f32 	%f17, [%r10+16];
	ld.shared.f32 	%f18, [%r10+20];
	ld.shared.f32 	%f19, [%r10+-408];
	ld.shared.f32 	%f20, [%r10+-404];
	ld.shared.f32 	%f21, [%r10+-400];
	min.f32 	%f22, %f16, %f19;
	min.f32 	%f23, %f17, %f20;
	min.f32 	%f24, %f18, %f21;
	ld.shared.f32 	%f25, [%r10+-396];
	ld.shared.f32 	%f26, [%r10+-392];
	ld.shared.f32 	%f27, [%r10+-388];
	min.f32 	%f28, %f22, %f25;
	min.f32 	%f29, %f23, %f26;
	min.f32 	%f30, %f24, %f27;
	ld.shared.f32 	%f31, [%r10+-384];
	ld.shared.f32 	%f32, [%r10+-380];
	ld.shared.f32 	%f33, [%r10+-376];
	min.f32 	%f34, %f28, %f31;
	min.f32 	%f35, %f29, %f32;
	min.f32 	%f36, %f30, %f33;
	ld.shared.f32 	%f37, [%r10];
	ld.shared.f32 	%f38, [%r10+4];
	ld.shared.f32 	%f39, [%r10+8];
	min.f32 	%f40, %f34, %f37;
	min.f32 	%f41, %f35, %f38;
	min.f32 	%f42, %f36, %f39;
	min.f32 	%f43, %f40, %f16;
	min.f32 	%f44, %f41, %f17;
	min.f32 	%f45, %f42, %f18;
	ld.shared.f32 	%f46, [%r10+24];
	ld.shared.f32 	%f47, [%r10+28];
	ld.shared.f32 	%f48, [%r10+32];
	min.f32 	%f49, %f43, %f46;
	min.f32 	%f50, %f44, %f47;
	min.f32 	%f51, %f45, %f48;
	ld.shared.f32 	%f52, [%r10+408];
	ld.shared.f32 	%f53, [%r10+412];
	ld.shared.f32 	%f54, [%r10+416];
	min.f32 	%f55, %f49, %f52;
	min.f32 	%f56, %f50, %f53;
	min.f32 	%f57, %f51, %f54;
	ld.shared.f32 	%f58, [%r10+420];
	ld.shared.f32 	%f59, [%r10+424];
	ld.shared.f32 	%f60, [%r10+428];
	min.f32 	%f61, %f55, %f58;
	min.f32 	%f62, %f56, %f59;
	min.f32 	%f63, %f57, %f60;
	ld.shared.f32 	%f64, [%r10+432];
	ld.shared.f32 	%f65, [%r10+436];
	ld.shared.f32 	%f66, [%r10+440];
	min.f32 	%f67, %f61, %f64;
	min.f32 	%f68, %f62, %f65;
	min.f32 	%f69, %f63, %f66;
	cvt.u64.u32 	%rd39, %r17;
	cvta.to.global.u64 	%rd40, %rd2;
	mad.lo.s64 	%rd41, %rd3, %rd39, %rd40;
	mul.wide.s32 	%rd42, %r3, 12;
	add.s64 	%rd43, %rd41, %rd42;
	st.global.f32 	[%rd43], %f67;
	st.global.f32 	[%rd43+4], %f68;
	st.global.f32 	[%rd43+8], %f69;
$L__BB0_14:
	ret;

}
	// .globl	_Z6dilateP3labS0_iil
.visible .entry _Z6dilateP3labS0_iil(
	.param .u64 .ptr .align 1 _Z6dilateP3labS0_iil_param_0,
	.param .u64 .ptr .align 1 _Z6dilateP3labS0_iil_param_1,
	.param .u32 _Z6dilateP3labS0_iil_param_2,
	.param .u32 _Z6dilateP3labS0_iil_param_3,
	.param .u64 _Z6dilateP3labS0_iil_param_4
)
{
	.reg .pred 	%p<12>;
	.reg .b32 	%r<27>;
	.reg .b32 	%f<70>;
	.reg .b64 	%rd<44>;
	// demoted variable
	.shared .align 4 .b8 _ZZ6dilateP3labS0_iilE12shared_block[13872];
	ld.param.u64 	%rd4, [_Z6dilateP3labS0_iil_param_0];
	ld.param.u64 	%rd2, [_Z6dilateP3labS0_iil_param_1];
	ld.param.u32 	%r12, [_Z6dilateP3labS0_iil_param_2];
	ld.param.u32 	%r14, [_Z6dilateP3labS0_iil_param_3];
	ld.param.u64 	%rd3, [_Z6dilateP3labS0_iil_param_4];
	cvta.to.global.u64 	%rd1, %rd4;
	mov.u32 	%r15, %ctaid.x;
	mov.u32 	%r1, %ntid.x;
	mov.u32 	%r2, %tid.x;
	mad.lo.s32 	%r3, %r15, %r1, %r2;
	mov.u32 	%r16, %ctaid.y;
	mov.u32 	%r4, %ntid.y;
	mul.lo.s32 	%r5, %r16, %r4;
	mov.u32 	%r6, %tid.y;
	add.s32 	%r17, %r5, %r6;
	setp.lt.s32 	%p2, %r3, %r12;
	setp.lt.s32 	%p3, %r17, %r14;
	and.pred  	%p1, %p2, %p3;
	mov.u32 	%r18, _ZZ6dilateP3labS0_iilE12shared_block;
	mad.lo.s32 	%r8, %r6, 408, %r18;
	add.s32 	%r9, %r8, 408;
	mad.lo.s32 	%r10, %r2, 12, %r9;
	not.pred 	%p4, %p1;
	@%p4 bra 	$L__BB1_2;
	cvt.u64.u32 	%rd5, %r17;
	mad.lo.s64 	%rd6, %rd3, %rd5, %rd1;
	mul.wide.s32 	%rd7, %r3, 12;
	add.s64 	%rd8, %rd6, %rd7;
	ld.global.f32 	%f1, [%rd8];
	ld.global.f32 	%f2, [%rd8+4];
	ld.global.f32 	%f3, [%rd8+8];
	st.shared.f32 	[%r10+12], %f1;
	st.shared.f32 	[%r10+16], %f2;
	st.shared.f32 	[%r10+20], %f3;
$L__BB1_2:
	setp.ne.s32 	%p5, %r2, 0;
	@%p5 bra 	$L__BB1_7;
	setp.lt.s32 	%p6, %r3, 1;
	@%p6 bra 	$L__BB1_5;
	cvt.u64.u32 	%rd9, %r17;
	mul.lo.s64 	%rd10, %rd3, %rd9;
	mul.hi.u64 	%rd11, %rd10, -6148914691236517205;
	shr.u64 	%rd12, %rd11, 3;
	cvt.u64.u32 	%rd13, %r3;
	add.s64 	%rd14, %rd12, %rd13;
	mad.lo.s64 	%rd15, %rd14, 12, %rd1;
	ld.global.f32 	%f4, [%rd15+-12];
	ld.global.f32 	%f5, [%rd15+-8];
	ld.global.f32 	%f6, [%rd15+-4];
	st.shared.f32 	[%r8+408], %f4;
	st.shared.f32 	[%r8+412], %f5;
	st.shared.f32 	[%r8+416], %f6;
$L__BB1_5:
	add.s32 	%r19, %r3, %r1;
	setp.ge.u32 	%p7, %r19, %r12;
	@%p7 bra 	$L__BB1_7;
	mad.lo.s32 	%r20, %r1, 12, %r9;
	cvt.u64.u32 	%rd16, %r17;
	mul.lo.s64 	%rd17, %rd3, %rd16;
	mul.hi.u64 	%rd18, %rd17, -6148914691236517205;
	shr.u64 	%rd19, %rd18, 3;
	cvt.s64.s32 	%rd20, %r3;
	cvt.u64.u32 	%rd21, %r1;
	add.s64 	%rd22, %rd20, %rd21;
	add.s64 	%rd23, %rd22, %rd19;
	mad.lo.s64 	%rd24, %rd23, 12, %rd1;
	ld.global.f32 	%f7, [%rd24];
	ld.global.f32 	%f8, [%rd24+4];
	ld.global.f32 	%f9, [%rd24+8];
	st.shared.f32 	[%r20+12], %f7;
	st.shared.f32 	[%r20+16], %f8;
	st.shared.f32 	[%r20+20], %f9;
$L__BB1_7:
	setp.ne.s32 	%p8, %r6, 0;
	@%p8 bra 	$L__BB1_12;
	setp.eq.s32 	%p9, %r17, 0;
	@%p9 bra 	$L__BB1_10;
	mad.lo.s32 	%r22, %r2, 12, %r18;
	add.s32 	%r23, %r5, -1;
	cvt.u64.u32 	%rd25, %r23;
	mul.lo.s64 	%rd26, %rd3, %rd25;
	mul.hi.u64 	%rd27, %rd26, -6148914691236517205;
	shr.u64 	%rd28, %rd27, 3;
	cvt.s64.s32 	%rd29, %r3;
	add.s64 	%rd30, %rd28, %rd29;
	mad.lo.s64 	%rd31, %rd30, 12, %rd1;
	ld.global.f32 	%f10, [%rd31];
	ld.global.f32 	%f11, [%rd31+4];
	ld.global.f32 	%f12, [%rd31+8];
	st.shared.f32 	[%r22+12], %f10;
	st.shared.f32 	[%r22+16], %f11;
	st.shared.f32 	[%r22+20], %f12;
$L__BB1_10:
	add.s32 	%r11, %r17, %r4;
	setp.ge.u32 	%p10, %r11, %r14;
	@%p10 bra 	$L__BB1_12;
	mad.lo.s32 	%r25, %r4, 408, %r18;
	mad.lo.s32 	%r26, %r2, 12, %r25;
	cvt.u64.u32 	%rd32, %r11;
	mul.lo.s64 	%rd33, %rd3, %rd32;
	mul.hi.u64 	%rd34, %rd33, -6148914691236517205;
	shr.u64 	%rd35, %rd34, 3;
	cvt.s64.s32 	%rd36, %r3;
	add.s64 	%rd37, %rd35, %rd36;
	mad.lo.s64 	%rd38, %rd37, 12, %rd1;
	ld.global.f32 	%f13, [%rd38];
	ld.global.f32 	%f14, [%rd38+4];
	ld.global.f32 	%f15, [%rd38+8];
	st.shared.f32 	[%r26+420], %f13;
	st.shared.f32 	[%r26+424], %f14;
	st.shared.f32 	[%r26+428], %f15;
$L__BB1_12:
	bar.sync 	0;
	@%p4 bra 	$L__BB1_14;
	ld.shared.f32 	%f16, [%r10+12];
	ld.shared.f32 	%f17, [%r10+16];
	ld.shared.f32 	%f18, [%r10+20];
	ld.shared.f32 	%f19, [%r10+-408];
	ld.shared.f32 	%f20, [%r10+-404];
	ld.shared.f32 	%f21, [%r10+-400];
	max.f32 	%f22, %f16, %f19;
	max.f32 	%f23, %f17, %f20;
	max.f32 	%f24, %f18, %f21;
	ld.shared.f32 	%f25, [%r10+-396];
	ld.shared.f32 	%f26, [%r10+-392];
	ld.shared.f32 	%f27, [%r10+-388];
	max.f32 	%f28, %f22, %f25;
	max.f32 	%f29, %f23, %f26;
	max.f32 	%f30, %f24, %f27;
	ld.shared.f32 	%f31, [%r10+-384];
	ld.shared.f32 	%f32, [%r10+-380];
	ld.shared.f32 	%f33, [%r10+-376];
	max.f32 	%f34, %f28, %f31;
	max.f32 	%f35, %f29, %f32;
	max.f32 	%f36, %f30, %f33;
	ld.shared.f32 	%f37, [%r10];
	ld.shared.f32 	%f38, [%r10+4];
	ld.shared.f32 	%f39, [%r10+8];
	max.f32 	%f40, %f34, %f37;
	max.f32 	%f41, %f35, %f38;
	max.f32 	%f42, %f36, %f39;
	max.f32 	%f43, %f40, %f16;
	max.f32 	%f44, %f41, %f17;
	max.f32 	%f45, %f42, %f18;
	ld.shared.f32 	%f46, [%r10+24];
	ld.shared.f32 	%f47, [%r10+28];
	ld.shared.f32 	%f48, [%r10+32];
	max.f32 	%f49, %f43, %f46;
	max.f32 	%f50, %f44, %f47;
	max.f32 	%f51, %f45, %f48;
	ld.shared.f32 	%f52, [%r10+408];
	ld.shared.f32 	%f53, [%r10+412];
	ld.shared.f32 	%f54, [%r10+416];
	max.f32 	%f55, %f49, %f52;
	max.f32 	%f56, %f50, %f53;
	max.f32 	%f57, %f51, %f54;
	ld.shared.f32 	%f58, [%r10+420];
	ld.shared.f32 	%f59, [%r10+424];
	ld.shared.f32 	%f60, [%r10+428];
	max.f32 	%f61, %f55, %f58;
	max.f32 	%f62, %f56, %f59;
	max.f32 	%f63, %f57, %f60;
	ld.shared.f32 	%f64, [%r10+432];
	ld.shared.f32 	%f65, [%r10+436];
	ld.shared.f32 	%f66, [%r10+440];
	max.f32 	%f67, %f61, %f64;
	max.f32 	%f68, %f62, %f65;
	max.f32 	%f69, %f63, %f66;
	cvt.u64.u32 	%rd39, %r17;
	cvta.to.global.u64 	%rd40, %rd2;
	mad.lo.s64 	%rd41, %rd3, %rd39, %rd40;
	mul.wide.s32 	%rd42, %r3, 12;
	add.s64 	%rd43, %rd41, %rd42;
	st.global.f32 	[%rd43], %f67;
	st.global.f32 	[%rd43+4], %f68;
	st.global.f32 	[%rd43+8], %f69;
$L__BB1_14:
	ret;

}


// ===== COMPILED SASS (sm_100) =====

	.target	sm_100

	.elftype	@"ET_EXEC"


//--------------------- .note.nv.tkinfo           --------------------------
	.section	.note.nv.tkinfo,"",@"SHT_NOTE"
	.sectionflags	@"SHF_NOTE_NV_TKINFO"
	.tkinfo
        /*0018*/ 	.word	0x00000002
        /*0030*/ 	.string	""
        /*0030*/ 	.string	"ptxas"
        /*0030*/ 	.string	"Cuda compilation tools, release 13.0, V13.0.88"
        /*0030*/ 	.string	"Build cuda_13.0.r13.0/compiler.36424714_0"
        /*0030*/ 	.string	"-arch sm_100 -m 64 "



//--------------------- .note.nv.cuinfo           --------------------------
	.section	.note.nv.cuinfo,"",@"SHT_NOTE"
	.sectionflags	@"SHF_NOTE_NV_CUINFO"
        /*0018*/ 	.short	0x0002
        /*001a*/ 	.short	0x0064
        /*001c*/ 	.short	0x0082
	.zero		2


//--------------------- .nv.info                  --------------------------
	.section	.nv.info,"",@"SHT_CUDA_INFO"
	.align	4


	//----- nvinfo : EIATTR_REGCOUNT
	.align		4
        /*0000*/ 	.byte	0x04, 0x2f
        /*0002*/ 	.short	(.L_1 - .L_0)
	.align		4
.L_0:
        /*0004*/ 	.word	index@(_Z5erodeP3labS0_iil)
        /*0008*/ 	.word	0x0000001e


	//----- nvinfo : EIATTR_FRAME_SIZE
	.align		4
.L_1:
        /*000c*/ 	.byte	0x04, 0x11
        /*000e*/ 	.short	(.L_3 - .L_2)
	.align		4
.L_2:
        /*0010*/ 	.word	index@(_Z5erodeP3labS0_iil)
        /*0014*/ 	.word	0x00000000


	//----- nvinfo : EIATTR_REGCOUNT
	.align		4
.L_3:
        /*0018*/ 	.byte	0x04, 0x2f
        /*001a*/ 	.short	(.L_5 - .L_4)
	.align		4
.L_4:
        /*001c*/ 	.word	index@(_Z6dilateP3labS0_iil)
        /*0020*/ 	.word	0x0000001e


	//----- nvinfo : EIATTR_FRAME_SIZE
	.align		4
.L_5:
        /*0024*/ 	.byte	0x04, 0x11
        /*0026*/ 	.short	(.L_7 - .L_6)
	.align		4
.L_6:
        /*0028*/ 	.word	index@(_Z6dilateP3labS0_iil)
        /*002c*/ 	.word	0x00000000


	//----- nvinfo : EIATTR_MIN_STACK_SIZE
	.align		4
.L_7:
        /*0030*/ 	.byte	0x04, 0x12
        /*0032*/ 	.short	(.L_9 - .L_8)
	.align		4
.L_8:
        /*0034*/ 	.word	index@(_Z6dilateP3labS0_iil)
        /*0038*/ 	.word	0x00000000


	//----- nvinfo : EIATTR_MIN_STACK_SIZE
	.align		4
.L_9:
        /*003c*/ 	.byte	0x04, 0x12
        /*003e*/ 	.short	(.L_11 - .L_10)
	.align		4
.L_10:
        /*0040*/ 	.word	index@(_Z5erodeP3labS0_iil)
        /*0044*/ 	.word	0x00000000
.L_11:


//--------------------- .nv.compat                --------------------------
	.section	.nv.compat,"",@"SHT_CUDA_COMPAT_INFO"
	.align	4
        /*0000*/ 	.byte	0x02, 0x09, 0x00, 0x00, 0x02, 0x02, 0x01, 0x00, 0x02, 0x05, 0x05, 0x00, 0x03, 0x07, 0x01, 0x01
        /*0010*/ 	.byte	0x02, 0x03, 0x00, 0x00, 0x02, 0x06, 0x01, 0x00, 0x04, 0x0b, 0x08, 0x00, 0x09, 0x00, 0x00, 0x00
        /*0020*/ 	.byte	0x00, 0x00, 0x00, 0x00


//--------------------- .nv.info._Z6dilateP3labS0_iil --------------------------
	.section	.nv.info._Z6dilateP3labS0_iil,"",@"SHT_CUDA_INFO"
	.sectionflags	@""
	.align	4


	//----- nvinfo : EIATTR_CUDA_API_VERSION
	.align		4
        /*0000*/ 	.byte	0x04, 0x37
        /*0002*/ 	.short	(.L_13 - .L_12)
.L_12:
        /*0004*/ 	.word	0x00000082


	//----- nvinfo : EIATTR_KPARAM_INFO
	.align		4
.L_13:
        /*0008*/ 	.byte	0x04, 0x17
        /*000a*/ 	.short	(.L_15 - .L_14)
.L_14:
        /*000c*/ 	.word	0x00000000
        /*0010*/ 	.short	0x0004
        /*0012*/ 	.short	0x0018
        /*0014*/ 	.byte	0x00, 0xf0, 0x21, 0x00


	//----- nvinfo : EIATTR_KPARAM_INFO
	.align		4
.L_15:
        /*0018*/ 	.byte	0x04, 0x17
        /*001a*/ 	.short	(.L_17 - .L_16)
.L_16:
        /*001c*/ 	.word	0x00000000
        /*0020*/ 	.short	0x0003
        /*0022*/ 	.short	0x0014
        /*0024*/ 	.byte	0x00, 0xf0, 0x11, 0x00


	//----- nvinfo : EIATTR_KPARAM_INFO
	.align		4
.L_17:
        /*0028*/ 	.byte	0x04, 0x17
        /*002a*/ 	.short	(.L_19 - .L_18)
.L_18:
        /*002c*/ 	.word	0x00000000
        /*0030*/ 	.short	0x0002
        /*0032*/ 	.short	0x0010
        /*0034*/ 	.byte	0x00, 0xf0, 0x11, 0x00


	//----- nvinfo : EIATTR_KPARAM_INFO
	.align		4
.L_19:
        /*0038*/ 	.byte	0x04, 0x17
        /*003a*/ 	.short	(.L_21 - .L_20)
.L_20:
        /*003c*/ 	.word	0x00000000
        /*0040*/ 	.short	0x0001
        /*0042*/ 	.short	0x0008
        /*0044*/ 	.byte	0x00, 0xf5, 0x21, 0x00


	//----- nvinfo : EIATTR_KPARAM_INFO
	.align		4
.L_21:
        /*0048*/ 	.byte	0x04, 0x17
        /*004a*/ 	.short	(.L_23 - .L_22)
.L_22:
        /*004c*/ 	.word	0x00000000
        /*0050*/ 	.short	0x0000
        /*0052*/ 	.short	0x0000
        /*0054*/ 	.byte	0x00, 0xf5, 0x21, 0x00


	//----- nvinfo : EIATTR_SPARSE_MMA_MASK
	.align		4
.L_23:
        /*0058*/ 	.byte	0x03, 0x50
        /*005a*/ 	.short	0x0000


	//----- nvinfo : EIATTR_MAXREG_COUNT
	.align		4
        /*005c*/ 	.byte	0x03, 0x1b
        /*005e*/ 	.short	0x00ff


	//----- nvinfo : EIATTR_NUM_BARRIERS
	.align		4
        /*0060*/ 	.byte	0x02, 0x4c
        /*0062*/ 	.byte	0x01
	.zero		1


	//----- nvinfo : EIATTR_MERCURY_ISA_VERSION
	.align		4
        /*0064*/ 	.byte	0x03, 0x5f
        /*0066*/ 	.short	0x0101


	//----- nvinfo : EIATTR_VRC_CTA_INIT_COUNT
	.align		4
        /*0068*/ 	.byte	0x02, 0x4a
	.zero		1
	.zero		1


	//----- nvinfo : EIATTR_EXIT_INSTR_OFFSETS
	.align		4
        /*006c*/ 	.byte	0x04, 0x1c
        /*006e*/ 	.short	(.L_25 - .L_24)


	//   ....[0]....
.L_24:
        /*0070*/ 	.word	0x000009a0


	//   ....[1]....
        /*0074*/ 	.word	0x00000cd0


	//----- nvinfo : EIATTR_CRS_STACK_SIZE
	.align		4
.L_25:
        /*0078*/ 	.byte	0x04, 0x1e
        /*007a*/ 	.short	(.L_27 - .L_26)
.L_26:
        /*007c*/ 	.word	0x00000000


	//----- nvinfo : EIATTR_CBANK_PARAM_SIZE
	.align		4
.L_27:
        /*0080*/ 	.byte	0x03, 0x19
        /*0082*/ 	.short	0x0020


	//----- nvinfo : EIATTR_PARAM_CBANK
	.align		4
        /*0084*/ 	.byte	0x04, 0x0a
        /*0086*/ 	.short	(.L_29 - .L_28)
	.align		4
.L_28:
        /*0088*/ 	.word	index@(.nv.constant0._Z6dilateP3labS0_iil)
        /*008c*/ 	.short	0x0380
        /*008e*/ 	.short	0x0020


	//----- nvinfo : EIATTR_SW_WAR
	.align		4
.L_29:
        /*0090*/ 	.byte	0x04, 0x36
        /*0092*/ 	.short	(.L_31 - .L_30)
.L_30:
        /*0094*/ 	.word	0x00000008
.L_31:


//--------------------- .nv.info._Z5erodeP3labS0_iil --------------------------
	.section	.nv.info._Z5erodeP3labS0_iil,"",@"SHT_CUDA_INFO"
	.sectionflags	@""
	.align	4


	//----- nvinfo : EIATTR_CUDA_API_VERSION
	.align		4
        /*0000*/ 	.byte	0x04, 0x37
        /*0002*/ 	.short	(.L_33 - .L_32)
.L_32:
        /*0004*/ 	.word	0x00000082


	//----- nvinfo : EIATTR_KPARAM_INFO
	.align		4
.L_33:
        /*0008*/ 	.byte	0x04, 0x17
        /*000a*/ 	.short	(.L_35 - .L_34)
.L_34:
        /*000c*/ 	.word	0x00000000
        /*0010*/ 	.short	0x0004
        /*0012*/ 	.short	0x0018
        /*0014*/ 	.byte	0x00, 0xf0, 0x21, 0x00


	//----- nvinfo : EIATTR_KPARAM_INFO
	.align		4
.L_35:
        /*0018*/ 	.byte	0x04, 0x17
        /*001a*/ 	.short	(.L_37 - .L_36)
.L_36:
        /*001c*/ 	.word	0x00000000
        /*0020*/ 	.short	0x0003
        /*0022*/ 	.short	0x0014
        /*0024*/ 	.byte	0x00, 0xf0, 0x11, 0x00


	//----- nvinfo : EIATTR_KPARAM_INFO
	.align		4
.L_37:
        /*0028*/ 	.byte	0x04, 0x17
        /*002a*/ 	.short	(.L_39 - .L_38)
.L_38:
        /*002c*/ 	.word	0x00000000
        /*0030*/ 	.short	0x0002
        /*0032*/ 	.short	0x0010
        /*0034*/ 	.byte	0x00, 0xf0, 0x11, 0x00


	//----- nvinfo : EIATTR_KPARAM_INFO
	.align		4
.L_39:
        /*0038*/ 	.byte	0x04, 0x17
        /*003a*/ 	.short	(.L_41 - .L_40)
.L_40:
        /*003c*/ 	.word	0x00000000
        /*0040*/ 	.short	0x0001
        /*0042*/ 	.short	0x0008
        /*0044*/ 	.byte	0x00, 0xf5, 0x21, 0x00


	//----- nvinfo : EIATTR_KPARAM_INFO
	.align		4
.L_41:
        /*0048*/ 	.byte	0x04, 0x17
        /*004a*/ 	.short	(.L_43 - .L_42)
.L_42:
        /*004c*/ 	.word	0x00000000
        /*0050*/ 	.short	0x0000
        /*0052*/ 	.short	0x0000
        /*0054*/ 	.byte	0x00, 0xf5, 0x21, 0x00


	//----- nvinfo : EIATTR_SPARSE_MMA_MASK
	.align		4
.L_43:
        /*0058*/ 	.byte	0x03, 0x50
        /*005a*/ 	.short	0x0000


	//----- nvinfo : EIATTR_MAXREG_COUNT
	.align		4
        /*005c*/ 	.byte	0x03, 0x1b
        /*005e*/ 	.short	0x00ff


	//----- nvinfo : EIATTR_NUM_BARRIERS
	.align		4
        /*0060*/ 	.byte	0x02, 0x4c
        /*0062*/ 	.byte	0x01
	.zero		1


	//----- nvinfo : EIATTR_MERCURY_ISA_VERSION
	.align		4
        /*0064*/ 	.byte	0x03, 0x5f
        /*0066*/ 	.short	0x0101


	//----- nvinfo : EIATTR_VRC_CTA_INIT_COUNT
	.align		4
        /*0068*/ 	.byte	0x02, 0x4a
	.zero		1
	.zero		1


	//----- nvinfo : EIATTR_EXIT_INSTR_OFFSETS
	.align		4
        /*006c*/ 	.byte	0x04, 0x1c
        /*006e*/ 	.short	(.L_45 - .L_44)


	//   ....[0]....
.L_44:
        /*0070*/ 	.word	0x000009a0


	//   ....[1]....
        /*0074*/ 	.word	0x00000cd0


	//----- nvinfo : EIATTR_CRS_STACK_SIZE
	.align		4
.L_45:
        /*0078*/ 	.byte	0x04, 0x1e
        /*007a*/ 	.short	(.L_47 - .L_46)
.L_46:
        /*007c*/ 	.word	0x00000000


	//----- nvinfo : EIATTR_CBANK_PARAM_SIZE
	.align		4
.L_47:
        /*0080*/ 	.byte	0x03, 0x19
        /*0082*/ 	.short	0x0020


	//----- nvinfo : EIATTR_PARAM_CBANK
	.align		4
        /*0084*/ 	.byte	0x04, 0x0a
        /*0086*/ 	.short	(.L_49 - .L_48)
	.align		4
.L_48:
        /*0088*/ 	.word	index@(.nv.constant0._Z5erodeP3labS0_iil)
        /*008c*/ 	.short	0x0380
        /*008e*/ 	.short	0x0020


	//----- nvinfo : EIATTR_SW_WAR
	.align		4
.L_49:
        /*0090*/ 	.byte	0x04, 0x36
        /*0092*/ 	.short	(.L_51 - .L_50)
.L_50:
        /*0094*/ 	.word	0x00000008
.L_51:


//--------------------- .nv.callgraph             --------------------------
	.section	.nv.callgraph,"",@"SHT_CUDA_CALLGRAPH"
	.align	4
	.sectionentsize	8
	.align		4
        /*0000*/ 	.word	0x00000000
	.align		4
        /*0004*/ 	.word	0xffffffff
	.align		4
        /*0008*/ 	.word	0x00000000
	.align		4
        /*000c*/ 	.word	0xfffffffe
	.align		4
        /*0010*/ 	.word	0x00000000
	.align		4
        /*0014*/ 	.word	0xfffffffd
	.align		4
        /*0018*/ 	.word	0x00000000
	.align		4
        /*001c*/ 	.word	0xfffffffc


//--------------------- .text._Z6dilateP3labS0_iil --------------------------
	.section	.text._Z6dilateP3labS0_iil,"ax",@progbits
	.align	128
        .global         _Z6dilateP3labS0_iil
        .type           _Z6dilateP3labS0_iil,@function
        .size           _Z6dilateP3labS0_iil,(.L_x_18 - _Z6dilateP3labS0_iil)
        .other          _Z6dilateP3labS0_iil,@"STO_CUDA_ENTRY STV_DEFAULT"
_Z6dilateP3labS0_iil:
.text._Z6dilateP3labS0_iil:
[----:B------:R-:W-:Y:S01]  /*0000*/  LDC R1, c[0x0][0x37c] ;  /* 0x0000df00ff017b82 */ /* 0x000fe20000000800 */
[----:B------:R-:W0:Y:S07]  /*0010*/  S2R R8, SR_TID.Y ;  /* 0x0000000000087919 */ /* 0x000e2e0000002200 */
[----:B------:R-:W1:Y:S01]  /*0020*/  LDC R7, c[0x0][0x360] ;  /* 0x0000d800ff077b82 */ /* 0x000e620000000800 */
[----:B------:R-:W2:Y:S01]  /*0030*/  LDCU.64 UR6, c[0x0][0x390] ;  /* 0x00007200ff0677ac */ /* 0x000ea20008000a00 */
[----:B------:R-:W1:Y:S06]  /*0040*/  S2R R2, SR_TID.X ;  /* 0x0000000000027919 */ /* 0x000e6c0000002100 */
[----:B------:R-:W3:Y:S08]  /*0050*/  S2UR UR5, SR_CTAID.Y ;  /* 0x00000000000579c3 */ /* 0x000ef00000002600 */
[----:B------:R-:W3:Y:S08]  /*0060*/  LDC R6, c[0x0][0x364] ;  /* 0x0000d900ff067b82 */ /* 0x000ef00000000800 */
[----:B------:R-:W1:Y:S01]  /*0070*/  S2UR UR4, SR_CTAID.X ;  /* 0x00000000000479c3 */ /* 0x000e620000002500 */
[----:B---3--:R-:W-:-:S05]  /*0080*/  IMAD R9, R6, UR5, RZ ;  /* 0x0000000506097c24 */ /* 0x008fca000f8e02ff */
[----:B0-----:R-:W-:Y:S01]  /*0090*/  IADD3 R5, PT, PT, R9, R8, RZ ;  /* 0x0000000809057210 */ /* 0x001fe20007ffe0ff */
[----:B-1----:R-:W-:-:S03]  /*00a0*/  IMAD R0, R7, UR4, R2 ;  /* 0x0000000407007c24 */ /* 0x002fc6000f8e0202 */
[----:B--2---:R-:W-:Y:S01]  /*00b0*/  ISETP.GE.AND P0, PT, R5, UR7, PT ;  /* 0x0000000705007c0c */ /* 0x004fe2000bf06270 */
[----:B------:R-:W0:Y:S03]  /*00c0*/  LDCU.64 UR4, c[0x0][0x358] ;  /* 0x00006b00ff0477ac */ /* 0x000e260008000a00 */
[----:B------:R-:W-:-:S13]  /*00d0*/  ISETP.LT.AND P0, PT, R0, UR6, !P0 ;  /* 0x0000000600007c0c */ /* 0x000fda000c701270 */
[----:B------:R-:W1:Y:S08]  /*00e0*/  @P0 LDC.64 R10, c[0x0][0x380] ;  /* 0x0000e000ff0a0b82 */ /* 0x000e700000000a00 */
[----:B------:R-:W1:Y:S02]  /*00f0*/  @P0 LDC.64 R12, c[0x0][0x398] ;  /* 0x0000e600ff0c0b82 */ /* 0x000e640000000a00 */
[----:B-1----:R-:W-:-:S04]  /*0100*/  @P0 IMAD.WIDE.U32 R10, R5, R12, R10 ;  /* 0x0000000c050a0225 */ /* 0x002fc800078e000a */
[----:B------:R-:W-:Y:S02]  /*0110*/  @P0 IMAD R11, R5, R13, R11 ;  /* 0x0000000d050b0224 */ /* 0x000fe400078e020b */
[----:B------:R-:W-:-:S05]  /*0120*/  @P0 IMAD.WIDE R12, R0, 0xc, R10 ;  /* 0x0000000c000c0825 */ /* 0x000fca00078e020a */
[----:B0-----:R-:W2:Y:S04]  /*0130*/  @P0 LDG.E R15, desc[UR4][R12.64] ;  /* 0x000000040c0f0981 */ /* 0x001ea8000c1e1900 */
[----:B------:R-:W3:Y:S04]  /*0140*/  @P0 LDG.E R17, desc[UR4][R12.64+0x4] ;  /* 0x000004040c110981 */ /* 0x000ee8000c1e1900 */
[----:B------:R-:W4:Y:S01]  /*0150*/  @P0 LDG.E R19, desc[UR4][R12.64+0x8] ;  /* 0x000008040c130981 */ /* 0x000f22000c1e1900 */
[----:B------:R-:W-:Y:S01]  /*0160*/  MOV R3, 0x400 ;  /* 0x0000040000037802 */ /* 0x000fe20000000f00 */
[----:B------:R-:W-:Y:S01]  /*0170*/  BSSY.RECONVERGENT B0, `(.L_x_0) ;  /* 0x0000042000007945 */ /* 0x000fe20003800200 */
[----:B------:R-:W-:Y:S01]  /*0180*/  ISETP.NE.AND P1, PT, R2, RZ, PT ;  /* 0x000000ff0200720c */ /* 0x000fe20003f25270 */
[----:B------:R-:W0:Y:S02]  /*0190*/  S2R R4, SR_CgaCtaId ;  /* 0x0000000000047919 */ /* 0x000e240000008800 */
[----:B0-----:R-:W-:-:S05]  /*01a0*/  LEA R3, R4, R3, 0x18 ;  /* 0x0000000304037211 */ /* 0x001fca00078ec0ff */
[----:B------:R-:W-:-:S05]  /*01b0*/  IMAD R10, R8, 0x198, R3 ;  /* 0x00000198080a7824 */ /* 0x000fca00078e0203 */
[----:B------:R-:W-:-:S05]  /*01c0*/  IADD3 R11, PT, PT, R10, 0x198, RZ ;  /* 0x000001980a0b7810 */ /* 0x000fca0007ffe0ff */
[----:B------:R-:W-:-:S05]  /*01d0*/  IMAD R4, R2, 0xc, R11 ;  /* 0x0000000c02047824 */ /* 0x000fca00078e020b */
[----:B--2---:R0:W-:Y:S04]  /*01e0*/  @P0 STS [R4+0xc], R15 ;  /* 0x00000c0f04000388 */ /* 0x0041e80000000800 */
[----:B---3--:R0:W-:Y:S04]  /*01f0*/  @P0 STS [R4+0x10], R17 ;  /* 0x0000101104000388 */ /* 0x0081e80000000800 */
[----:B----4-:R0:W-:Y:S01]  /*0200*/  @P0 STS [R4+0x14], R19 ;  /* 0x0000141304000388 */ /* 0x0101e20000000800 */
[----:B------:R-:W-:Y:S05]  /*0210*/  @P1 BRA `(.L_x_1) ;  /* 0x0000000000dc1947 */ /* 0x000fea0003800000 */
[C---:B------:R-:W-:Y:S01]  /*0220*/  ISETP.GE.AND P2, PT, R0.reuse, 0x1, PT ;  /* 0x000000010000780c */ /* 0x040fe20003f46270 */
[----:B------:R-:W-:Y:S01]  /*0230*/  IMAD.IADD R11, R0, 0x1, R7 ;  /* 0x00000001000b7824 */ /* 0x000fe200078e0207 */
[----:B------:R-:W-:Y:S04]  /*0240*/  BSSY.RECONVERGENT B1, `(.L_x_2) ;  /* 0x0000019000017945 */ /* 0x000fe80003800200 */
[----:B------:R-:W-:-:S07]  /*0250*/  ISETP.GE.U32.AND P1, PT, R11, UR6, PT ;  /* 0x000000060b007c0c */ /* 0x000fce000bf26070 */
[----:B------:R-:W-:Y:S06]  /*0260*/  @!P2 BRA `(.L_x_3) ;  /* 0x000000000058a947 */ /* 0x000fec0003800000 */
[----:B------:R-:W1:Y:S01]  /*0270*/  LDCU.64 UR8, c[0x0][0x398] ;  /* 0x00007300ff0877ac */ /* 0x000e620008000a00 */
[----:B0-----:R-:W0:Y:S01]  /*0280*/  LDC.64 R14, c[0x0][0x380] ;  /* 0x0000e000ff0e7b82 */ /* 0x001e220000000a00 */
[----:B-1----:R-:W-:-:S04]  /*0290*/  IMAD.WIDE.U32 R16, R5, UR8, RZ ;  /* 0x0000000805107c25 */ /* 0x002fc8000f8e00ff */
[----:B------:R-:W-:-:S04]  /*02a0*/  IMAD R11, R5, UR9, R17 ;  /* 0x00000009050b7c24 */ /* 0x000fc8000f8e0211 */
[----:B------:R-:W-:-:S04]  /*02b0*/  IMAD.WIDE.U32 R12, R11, -0x55555555, RZ ;  /* 0xaaaaaaab0b0c7825 */ /* 0x000fc800078e00ff */
[----:B------:R-:W-:-:S04]  /*02c0*/  IMAD.WIDE.U32 R12, P2, R16, -0x55555556, R12 ;  /* 0xaaaaaaaa100c7825 */ /* 0x000fc8000784000c */
[----:B------:R-:W-:Y:S01]  /*02d0*/  IMAD.WIDE.U32 R16, R16, -0x55555555, RZ ;  /* 0xaaaaaaab10107825 */ /* 0x000fe200078e00ff */
[----:B------:R-:W-:-:S03]  /*02e0*/  IADD3.X R19, PT, PT, RZ, RZ, RZ, P2, !PT ;  /* 0x000000ffff137210 */ /* 0x000fc600017fe4ff */
[----:B------:R-:W-:Y:S01]  /*02f0*/  IMAD.MOV.U32 R18, RZ, RZ, R13 ;  /* 0x000000ffff127224 */ /* 0x000fe200078e000d */
[----:B------:R-:W-:-:S05]  /*0300*/  IADD3 RZ, P2, PT, R17, R12, RZ ;  /* 0x0000000c11ff7210 */ /* 0x000fca0007f5e0ff */
[----:B------:R-:W-:-:S05]  /*0310*/  IMAD.WIDE.U32.X R18, R11, -0x55555556, R18, P2 ;  /* 0xaaaaaaaa0b127825 */ /* 0x000fca00010e0412 */
[----:B------:R-:W-:-:S04]  /*0320*/  SHF.R.U64 R13, R18, 0x3, R19 ;  /* 0x00000003120d7819 */ /* 0x000fc80000001213 */
[----:B------:R-:W-:-:S04]  /*0330*/  IADD3 R13, P2, PT, R0, R13, RZ ;  /* 0x0000000d000d7210 */ /* 0x000fc80007f5e0ff */
[----:B------:R-:W-:Y:S01]  /*0340*/  LEA.HI.X R18, R19, RZ, RZ, 0x1d, P2 ;  /* 0x000000ff13127211 */ /* 0x000fe200010fecff */
[----:B0-----:R-:W-:-:S04]  /*0350*/  IMAD.WIDE.U32 R12, R13, 0xc, R14 ;  /* 0x0000000c0d0c7825 */ /* 0x001fc800078e000e */
[----:B------:R-:W-:-:S05]  /*0360*/  IMAD R11, R18, 0xc, RZ ;  /* 0x0000000c120b7824 */ /* 0x000fca00078e02ff */
[----:B------:R-:W-:-:S05]  /*0370*/  IADD3 R13, PT, PT, R13, R11, RZ ;  /* 0x0000000b0d0d7210 */ /* 0x000fca0007ffe0ff */
[----:B------:R-:W2:Y:S04]  /*0380*/  LDG.E R14, desc[UR4][R12.64+-0xc] ;  /* 0xfffff4040c0e7981 */ /* 0x000ea8000c1e1900 */
[----:B------:R-:W2:Y:S04]  /*0390*/  LDG.E R15, desc[UR4][R12.64+-0x8] ;  /* 0xfffff8040c0f7981 */ /* 0x000ea8000c1e1900 */
[----:B------:R-:W3:Y:S04]  /*03a0*/  LDG.E R11, desc[UR4][R12.64+-0x4] ;  /* 0xfffffc040c0b7981 */ /* 0x000ee8000c1e1900 */
[----:B--2---:R1:W-:Y:S04]  /*03b0*/  STS.64 [R10+0x198], R14 ;  /* 0x0001980e0a007388 */ /* 0x0043e80000000a00 */
[----:B---3--:R1:W-:Y:S02]  /*03c0*/  STS [R10+0x1a0], R11 ;  /* 0x0001a00b0a007388 */ /* 0x0083e40000000800 */
.L_x_3:
[----:B------:R-:W-:Y:S05]  /*03d0*/  BSYNC.RECONVERGENT B1 ;  /* 0x0000000000017941 */ /* 0x000fea0003800200 */
.L_x_2:
[----:B------:R-:W-:Y:S05]  /*03e0*/  @P1 BRA `(.L_x_1) ;  /* 0x0000000000681947 */ /* 0x000fea0003800000 */
[----:B------:R-:W2:Y:S01]  /*03f0*/  LDCU.64 UR8, c[0x0][0x398] ;  /* 0x00007300ff0877ac */ /* 0x000ea20008000a00 */
[----:B01----:R-:W0:Y:S01]  /*0400*/  LDC.64 R14, c[0x0][0x380] ;  /* 0x0000e000ff0e7b82 */ /* 0x003e220000000a00 */
[----:B--2---:R-:W-:-:S04]  /*0410*/  IMAD.WIDE.U32 R16, R5, UR8, RZ ;  /* 0x0000000805107c25 */ /* 0x004fc8000f8e00ff */
[----:B------:R-:W-:-:S04]  /*0420*/  IMAD R11, R5, UR9, R17 ;  /* 0x00000009050b7c24 */ /* 0x000fc8000f8e0211 */
[----:B------:R-:W-:-:S04]  /*0430*/  IMAD.WIDE.U32 R12, R11, -0x55555555, RZ ;  /* 0xaaaaaaab0b0c7825 */ /* 0x000fc800078e00ff */
[----:B------:R-:W-:-:S04]  /*0440*/  IMAD.WIDE.U32 R12, P1, R16, -0x55555556, R12 ;  /* 0xaaaaaaaa100c7825 */ /* 0x000fc8000782000c */
[----:B------:R-:W-:Y:S01]  /*0450*/  IMAD.WIDE.U32 R16, R16, -0x55555555, RZ ;  /* 0xaaaaaaab10107825 */ /* 0x000fe200078e00ff */
[----:B------:R-:W-:-:S03]  /*0460*/  MOV R18, R13 ;  /* 0x0000000d00127202 */ /* 0x000fc60000000f00 */
[----:B------:R-:W-:Y:S01]  /*0470*/  IMAD.X R19, RZ, RZ, RZ, P1 ;  /* 0x000000ffff137224 */ /* 0x000fe200008e06ff */
[----:B------:R-:W-:-:S05]  /*0480*/  IADD3 RZ, P1, PT, R17, R12, RZ ;  /* 0x0000000c11ff7210 */ /* 0x000fca0007f3e0ff */
[----:B------:R-:W-:Y:S01]  /*0490*/  IMAD.WIDE.U32.X R18, R11, -0x55555556, R18, P1 ;  /* 0xaaaaaaaa0b127825 */ /* 0x000fe200008e0412 */
[----:B------:R-:W-:-:S04]  /*04a0*/  SHF.R.S32.HI R11, RZ, 0x1f, R0 ;  /* 0x0000001fff0b7819 */ /* 0x000fc80000011400 */
[--C-:B------:R-:W-:Y:S02]  /*04b0*/  SHF.R.U64 R13, R18, 0x3, R19.reuse ;  /* 0x00000003120d7819 */ /* 0x100fe40000001213 */
[----:B------:R-:W-:Y:S02]  /*04c0*/  SHF.R.U32.HI R18, RZ, 0x3, R19 ;  /* 0x00000003ff127819 */ /* 0x000fe40000011613 */
[----:B------:R-:W-:-:S04]  /*04d0*/  IADD3 R13, P1, P2, R13, R0, R7 ;  /* 0x000000000d0d7210 */ /* 0x000fc80007a3e007 */
[----:B------:R-:W-:Y:S01]  /*04e0*/  IADD3.X R11, PT, PT, R18, R11, RZ, P1, P2 ;  /* 0x0000000b120b7210 */ /* 0x000fe20000fe44ff */
[----:B0-----:R-:W-:-:S04]  /*04f0*/  IMAD.WIDE.U32 R12, R13, 0xc, R14 ;  /* 0x0000000c0d0c7825 */ /* 0x001fc800078e000e */
[----:B------:R-:W-:-:S04]  /*0500*/  IMAD R11, R11, 0xc, RZ ;  /* 0x0000000c0b0b7824 */ /* 0x000fc800078e02ff */
[----:B------:R-:W-:-:S05]  /*0510*/  IMAD.IADD R13, R13, 0x1, R11 ;  /* 0x000000010d0d7824 */ /* 0x000fca00078e020b */
[----:B------:R-:W2:Y:S04]  /*0520*/  LDG.E R11, desc[UR4][R12.64] ;  /* 0x000000040c0b7981 */ /* 0x000ea8000c1e1900 */
[----:B------:R-:W3:Y:S04]  /*0530*/  LDG.E R14, desc[UR4][R12.64+0x4] ;  /* 0x000004040c0e7981 */ /* 0x000ee8000c1e1900 */
[----:B------:R-:W4:Y:S01]  /*0540*/  LDG.E R15, desc[UR4][R12.64+0x8] ;  /* 0x000008040c0f7981 */ /* 0x000f22000c1e1900 */
[----:B------:R-:W-:-:S05]  /*0550*/  IMAD R10, R7, 0xc, R10 ;  /* 0x0000000c070a7824 */ /* 0x000fca00078e020a */
[----:B--2---:R2:W-:Y:S04]  /*0560*/  STS [R10+0x1a4], R11 ;  /* 0x0001a40b0a007388 */ /* 0x0045e80000000800 */
[----:B---3--:R2:W-:Y:S04]  /*0570*/  STS [R10+0x1a8], R14 ;  /* 0x0001a80e0a007388 */ /* 0x0085e80000000800 */
[----:B----4-:R2:W-:Y:S02]  /*0580*/  STS [R10+0x1ac], R15 ;  /* 0x0001ac0f0a007388 */ /* 0x0105e40000000800 */
.L_x_1:
[----:B------:R-:W-:Y:S05]  /*0590*/  BSYNC.RECONVERGENT B0 ;  /* 0x0000000000007941 */ /* 0x000fea0003800200 */
.L_x_0:
[----:B------:R-:W-:Y:S01]  /*05a0*/  ISETP.NE.AND P1, PT, R8, RZ, PT ;  /* 0x000000ff0800720c */ /* 0x000fe20003f25270 */
[----:B------:R-:W-:-:S12]  /*05b0*/  BSSY.RECONVERGENT B0, `(.L_x_4) ;  /* 0x000003d000007945 */ /* 0x000fd80003800200 */
[----:B------:R-:W-:Y:S05]  /*05c0*/  @P1 BRA `(.L_x_5) ;  /* 0x0000000000ec1947 */ /* 0x000fea0003800000 */
[C---:B------:R-:W-:Y:S01]  /*05d0*/  ISETP.NE.AND P2, PT, R5.reuse, RZ, PT ;  /* 0x000000ff0500720c */ /* 0x040fe20003f45270 */
[----:B------:R-:W-:Y:S01]  /*05e0*/  BSSY.RECONVERGENT B1, `(.L_x_6) ;  /* 0x000001e000017945 */ /* 0x000fe20003800200 */
[----:B------:R-:W-:-:S04]  /*05f0*/  IADD3 R7, PT, PT, R5, R6, RZ ;  /* 0x0000000605077210 */ /* 0x000fc80007ffe0ff */
[----:B------:R-:W-:-:S07]  /*0600*/  ISETP.GE.U32.AND P1, PT, R7, UR7, PT ;  /* 0x0000000707007c0c */ /* 0x000fce000bf26070 */
[----:B------:R-:W-:Y:S06]  /*0610*/  @!P2 BRA `(.L_x_7) ;  /* 0x000000000068a947 */ /* 0x000fec0003800000 */
[----:B------:R-:W3:Y:S01]  /*0620*/  LDCU.64 UR8, c[0x0][0x398] ;  /* 0x00007300ff0877ac */ /* 0x000ee20008000a00 */
[----:B-12---:R-:W-:-:S04]  /*0630*/  VIADD R11, R9, 0xffffffff ;  /* 0xffffffff090b7836 */ /* 0x006fc80000000000 */
[----:B---3--:R-:W-:-:S04]  /*0640*/  IMAD.WIDE.U32 R8, R11, UR8, RZ ;  /* 0x000000080b087c25 */ /* 0x008fc8000f8e00ff */
[----:B0-----:R-:W-:-:S04]  /*0650*/  IMAD R17, R11, UR9, R9 ;  /* 0x000000090b117c24 */ /* 0x001fc8000f8e0209 */
[----:B------:R-:W-:-:S04]  /*0660*/  IMAD.WIDE.U32 R10, R17, -0x55555555, RZ ;  /* 0xaaaaaaab110a7825 */ /* 0x000fc800078e00ff */
[----:B------:R-:W-:-:S04]  /*0670*/  IMAD.WIDE.U32 R12, P2, R8, -0x55555556, R10 ;  /* 0xaaaaaaaa080c7825 */ /* 0x000fc8000784000a */
[----:B------:R-:W-:Y:S01]  /*0680*/  IMAD.WIDE.U32 R10, R8, -0x55555555, RZ ;  /* 0xaaaaaaab080a7825 */ /* 0x000fe200078e00ff */
[----:B------:R-:W-:Y:S01]  /*0690*/  IADD3.X R15, PT, PT, RZ, RZ, RZ, P2, !PT ;  /* 0x000000ffff0f7210 */ /* 0x000fe200017fe4ff */
[----:B------:R-:W0:Y:S02]  /*06a0*/  LDC.64 R8, c[0x0][0x380] ;  /* 0x0000e000ff087b82 */ /* 0x000e240000000a00 */
[----:B------:R-:W-:Y:S01]  /*06b0*/  IMAD.MOV.U32 R14, RZ, RZ, R13 ;  /* 0x000000ffff0e7224 */ /* 0x000fe200078e000d */
[----:B------:R-:W-:-:S05]  /*06c0*/  IADD3 RZ, P2, PT, R11, R12, RZ ;  /* 0x0000000c0bff7210 */ /* 0x000fca0007f5e0ff */
[----:B------:R-:W-:-:S05]  /*06d0*/  IMAD.WIDE.U32.X R10, R17, -0x55555556, R14, P2 ;  /* 0xaaaaaaaa110a7825 */ /* 0x000fca00010e040e */
[--C-:B------:R-:W-:Y:S02]  /*06e0*/  SHF.R.U64 R13, R10, 0x3, R11.reuse ;  /* 0x000000030a0d7819 */ /* 0x100fe4000000120b */
[----:B------:R-:W-:Y:S02]  /*06f0*/  SHF.R.U32.HI R15, RZ, 0x3, R11 ;  /* 0x00000003ff0f7819 */ /* 0x000fe4000001160b */
[----:B------:R-:W-:-:S04]  /*0700*/  IADD3 R11, P2, PT, R0, R13, RZ ;  /* 0x0000000d000b7210 */ /* 0x000fc80007f5e0ff */
[----:B------:R-:W-:Y:S01]  /*0710*/  LEA.HI.X.SX32 R10, R0, R15, 0x1, P2 ;  /* 0x0000000f000a7211 */ /* 0x000fe200010f0eff */
[----:B0-----:R-:W-:-:S04]  /*0720*/  IMAD.WIDE.U32 R8, R11, 0xc, R8 ;  /* 0x0000000c0b087825 */ /* 0x001fc800078e0008 */
[----:B------:R-:W-:-:S05]  /*0730*/  IMAD R11, R10, 0xc, RZ ;  /* 0x0000000c0a0b7824 */ /* 0x000fca00078e02ff */
[----:B------:R-:W-:-:S05]  /*0740*/  IADD3 R9, PT, PT, R9, R11, RZ ;  /* 0x0000000b09097210 */ /* 0x000fca0007ffe0ff */
[----:B------:R-:W2:Y:S04]  /*0750*/  LDG.E R11, desc[UR4][R8.64] ;  /* 0x00000004080b7981 */ /* 0x000ea8000c1e1900 */
[----:B------:R-:W3:Y:S04]  /*0760*/  LDG.E R13, desc[UR4][R8.64+0x4] ;  /* 0x00000404080d7981 */ /* 0x000ee8000c1e1900 */
[----:B------:R-:W4:Y:S01]  /*0770*/  LDG.E R15, desc[UR4][R8.64+0x8] ;  /* 0x00000804080f7981 */ /* 0x000f22000c1e1900 */
[----:B------:R-:W-:-:S05]  /*0780*/  IMAD R10, R2, 0xc, R3 ;  /* 0x0000000c020a7824 */ /* 0x000fca00078e0203 */
[----:B--2---:R0:W-:Y:S04]  /*0790*/  STS [R10+0xc], R11 ;  /* 0x00000c0b0a007388 */ /* 0x0041e80000000800 */
[----:B---3--:R0:W-:Y:S04]  /*07a0*/  STS [R10+0x10], R13 ;  /* 0x0000100d0a007388 */ /* 0x0081e80000000800 */
[----:B----4-:R0:W-:Y:S02]  /*07b0*/  STS [R10+0x14], R15 ;  /* 0x0000140f0a007388 */ /* 0x0101e40000000800 */
.L_x_7:
[----:B------:R-:W-:Y:S05]  /*07c0*/  BSYNC.RECONVERGENT B1 ;  /* 0x0000000000017941 */ /* 0x000fea0003800200 */
.L_x_6:
[----:B------:R-:W-:Y:S05]  /*07d0*/  @P1 BRA `(.L_x_5) ;  /* 0x0000000000681947 */ /* 0x000fea0003800000 */
[----:B------:R-:W3:Y:S02]  /*07e0*/  LDCU.64 UR8, c[0x0][0x398] ;  /* 0x00007300ff0877ac */ /* 0x000ee40008000a00 */
[----:B---3--:R-:W-:-:S04]  /*07f0*/  IMAD.WIDE.U32 R8, R7, UR8, RZ ;  /* 0x0000000807087c25 */ /* 0x008fc8000f8e00ff */
[----:B------:R-:W-:-:S04]  /*0800*/  IMAD R7, R7, UR9, R9 ;  /* 0x0000000907077c24 */ /* 0x000fc8000f8e0209 */
[----:B012---:R-:W-:-:S04]  /*0810*/  IMAD.WIDE.U32 R10, R7, -0x55555555, RZ ;  /* 0xaaaaaaab070a7825 */ /* 0x007fc800078e00ff */
[----:B------:R-:W-:-:S04]  /*0820*/  IMAD.WIDE.U32 R12, P1, R8, -0x55555556, R10 ;  /* 0xaaaaaaaa080c7825 */ /* 0x000fc8000782000a */
[----:B------:R-:W-:Y:S01]  /*0830*/  IMAD.WIDE.U32 R10, R8, -0x55555555, RZ ;  /* 0xaaaaaaab080a7825 */ /* 0x000fe200078e00ff */
[----:B------:R-:W-:Y:S01]  /*0840*/  MOV R14, R13 ;  /* 0x0000000d000e7202 */ /* 0x000fe20000000f00 */
[----:B------:R-:W0:Y:S02]  /*0850*/  LDC.64 R8, c[0x0][0x380] ;  /* 0x0000e000ff087b82 */ /* 0x000e240000000a00 */
[----:B------:R-:W-:Y:S01]  /*0860*/  IMAD.X R15, RZ, RZ, RZ, P1 ;  /* 0x000000ffff0f7224 */ /* 0x000fe200008e06ff */
[----:B------:R-:W-:-:S05]  /*0870*/  IADD3 RZ, P1, PT, R11, R12, RZ ;  /* 0x0000000c0bff7210 */ /* 0x000fca0007f3e0ff */
[----:B------:R-:W-:-:S05]  /*0880*/  IMAD.WIDE.U32.X R10, R7, -0x55555556, R14, P1 ;  /* 0xaaaaaaaa070a7825 */ /* 0x000fca00008e040e */
[--C-:B------:R-:W-:Y:S02]  /*0890*/  SHF.R.U64 R7, R10, 0x3, R11.reuse ;  /* 0x000000030a077819 */ /* 0x100fe4000000120b */
[----:B------:R-:W-:Y:S02]  /*08a0*/  SHF.R.U32.HI R11, RZ, 0x3, R11 ;  /* 0x00000003ff0b7819 */ /* 0x000fe4000001160b */
[----:B------:R-:W-:-:S04]  /*08b0*/  IADD3 R7, P1, PT, R0, R7, RZ ;  /* 0x0000000700077210 */ /* 0x000fc80007f3e0ff */
[----:B------:R-:W-:Y:S01]  /*08c0*/  LEA.HI.X.SX32 R10, R0, R11, 0x1, P1 ;  /* 0x0000000b000a7211 */ /* 0x000fe200008f0eff */
[----:B0-----:R-:W-:-:S04]  /*08d0*/  IMAD.WIDE.U32 R8, R7, 0xc, R8 ;  /* 0x0000000c07087825 */ /* 0x001fc800078e0008 */
[----:B------:R-:W-:-:S04]  /*08e0*/  IMAD R7, R10, 0xc, RZ ;  /* 0x0000000c0a077824 */ /* 0x000fc800078e02ff */
[----:B------:R-:W-:-:S05]  /*08f0*/  IMAD.IADD R9, R9, 0x1, R7 ;  /* 0x0000000109097824 */ /* 0x000fca00078e0207 */
[----:B------:R-:W2:Y:S04]  /*0900*/  LDG.E R10, desc[UR4][R8.64] ;  /* 0x00000004080a7981 */ /* 0x000ea8000c1e1900 */
[----:B------:R-:W3:Y:S04]  /*0910*/  LDG.E R12, desc[UR4][R8.64+0x4] ;  /* 0x00000404080c7981 */ /* 0x000ee8000c1e1900 */
[----:B------:R-:W4:Y:S01]  /*0920*/  LDG.E R14, desc[UR4][R8.64+0x8] ;  /* 0x00000804080e7981 */ /* 0x000f22000c1e1900 */
[----:B------:R-:W-:-:S04]  /*0930*/  IMAD R3, R6, 0x198, R3 ;  /* 0x0000019806037824 */ /* 0x000fc800078e0203 */
[----:B------:R-:W-:-:S05]  /*0940*/  IMAD R3, R2, 0xc, R3 ;  /* 0x0000000c02037824 */ /* 0x000fca00078e0203 */
[----:B--2---:R0:W-:Y:S04]  /*0950*/  STS [R3+0x1a4], R10 ;  /* 0x0001a40a03007388 */ /* 0x0041e80000000800 */
[----:B---3--:R0:W-:Y:S04]  /*0960*/  STS [R3+0x1a8], R12 ;  /* 0x0001a80c03007388 */ /* 0x0081e80000000800 */
[----:B----4-:R0:W-:Y:S02]  /*0970*/  STS [R3+0x1ac], R14 ;  /* 0x0001ac0e03007388 */ /* 0x0101e40000000800 */
.L_x_5:
[----:B------:R-:W-:Y:S05]  /*0980*/  BSYNC.RECONVERGENT B0 ;  /* 0x0000000000007941 */ /* 0x000fea0003800200 */
.L_x_4:
[----:B------:R-:W-:Y:S06]  /*0990*/  BAR.SYNC.DEFER_BLOCKING 0x0 ;  /* 0x0000000000007b1d */ /* 0x000fec0000010000 */
[----:B------:R-:W-:Y:S05]  /*09a0*/  @!P0 EXIT ;  /* 0x000000000000894d */ /* 0x000fea0003800000 */
[----:B0-----:R-:W-:Y:S01]  /*09b0*/  LDS R19, [R4+0xc] ;  /* 0x00000c0004137984 */ /* 0x001fe20000000800 */
[----:B------:R-:W0:Y:S03]  /*09c0*/  LDCU.64 UR6, c[0x0][0x398] ;  /* 0x00007300ff0677ac */ /* 0x000e260008000a00 */
[----:B------:R-:W-:Y:S04]  /*09d0*/  LDS R8, [R4+-0x198] ;  /* 0xfffe680004087984 */ /* 0x000fe80000000800 */
[----:B------:R-:W3:Y:S04]  /*09e0*/  LDS R9, [R4+-0x18c] ;  /* 0xfffe740004097984 */ /* 0x000ee80000000800 */
[----:B------:R-:W-:Y:S04]  /*09f0*/  LDS R23, [R4+-0x180] ;  /* 0xfffe800004177984 */ /* 0x000fe80000000800 */
[----:B-12---:R-:W1:Y:S04]  /*0a00*/  LDS R10, [R4] ;  /* 0x00000000040a7984 */ /* 0x006e680000000800 */
[----:B------:R-:W-:Y:S04]  /*0a10*/  LDS R6, [R4+0x10] ;  /* 0x0000100004067984 */ /* 0x000fe80000000800 */
[----:B------:R-:W-:Y:S04]  /*0a20*/  LDS R17, [R4+-0x194] ;  /* 0xfffe6c0004117984 */ /* 0x000fe80000000800 */
[----:B------:R-:W2:Y:S04]  /*0a30*/  LDS R18, [R4+-0x188] ;  /* 0xfffe780004127984 */ /* 0x000ea80000000800 */
[----:B------:R-:W-:Y:S04]  /*0a40*/  LDS R7, [R4+0x14] ;  /* 0x0000140004077984 */ /* 0x000fe80000000800 */
[----:B------:R-:W-:Y:S04]  /*0a50*/  LDS R3, [R4+-0x190] ;  /* 0xfffe700004037984 */ /* 0x000fe80000000800 */
[----:B------:R-:W4:Y:S04]  /*0a60*/  LDS R2, [R4+-0x184] ;  /* 0xfffe7c0004027984 */ /* 0x000f280000000800 */
[----:B------:R-:W-:Y:S01]  /*0a70*/  LDS R25, [R4+-0x17c] ;  /* 0xfffe840004197984 */ /* 0x000fe20000000800 */
[----:B---3--:R-:W-:-:S03]  /*0a80*/  FMNMX3 R8, R19, R8, R9, !PT ;  /* 0x0000000813087276 */ /* 0x008fc60007800009 */
[----:B------:R-:W3:Y:S04]  /*0a90*/  LDS R20, [R4+0x4] ;  /* 0x0000040004147984 */ /* 0x000ee80000000800 */
[----:B------:R-:W-:Y:S01]  /*0aa0*/  LDS R24, [R4+-0x178] ;  /* 0xfffe880004187984 */ /* 0x000fe20000000800 */
[----:B-1----:R-:W-:-:S03]  /*0ab0*/  FMNMX3 R23, R8, R23, R10, !PT ;  /* 0x0000001708177276 */ /* 0x002fc6000780000a */
[----:B------:R-:W1:Y:S04]  /*0ac0*/  LDS R21, [R4+0x8] ;  /* 0x0000080004157984 */ /* 0x000e680000000800 */
[----:B------:R-:W5:Y:S04]  /*0ad0*/  LDS R22, [R4+0x18] ;  /* 0x0000180004167984 */ /* 0x000f680000000800 */
[----:B------:R-:W0:Y:S01]  /*0ae0*/  LDS R9, [R4+0x1c] ;  /* 0x00001c0004097984 */ /* 0x000e220000000800 */
[----:B--2---:R-:W-:-:S03]  /*0af0*/  FMNMX3 R26, R6, R17, R18, !PT ;  /* 0x00000011061a7276 */ /* 0x004fc60007800012 */
[----:B------:R-:W2:Y:S04]  /*0b00*/  LDS R8, [R4+0x20] ;  /* 0x0000200004087984 */ /* 0x000ea80000000800 */
[----:B------:R-:W-:Y:S04]  /*0b10*/  LDS R10, [R4+0x198] ;  /* 0x00019800040a7984 */ /* 0x000fe80000000800 */
[----:B------:R-:W2:Y:S01]  /*0b20*/  LDS R11, [R4+0x1a4] ;  /* 0x0001a400040b7984 */ /* 0x000ea20000000800 */
[----:B----4-:R-:W-:-:S03]  /*0b30*/  FMNMX3 R27, R7, R3, R2, !PT ;  /* 0x00000003071b7276 */ /* 0x010fc60007800002 */
[----:B------:R-:W-:Y:S01]  /*0b40*/  LDS R12, [R4+0x19c] ;  /* 0x00019c00040c7984 */ /* 0x000fe20000000800 */
[----:B------:R-:W0:Y:S03]  /*0b50*/  LDC.64 R2, c[0x0][0x388] ;  /* 0x0000e200ff027b82 */ /* 0x000e260000000a00 */
[----:B------:R-:W4:Y:S04]  /*0b60*/  LDS R13, [R4+0x1a8] ;  /* 0x0001a800040d7984 */ /* 0x000f280000000800 */
[----:B------:R-:W-:Y:S01]  /*0b70*/  LDS R14, [R4+0x1a0] ;  /* 0x0001a000040e7984 */ /* 0x000fe20000000800 */
[----:B---3--:R-:W-:-:S03]  /*0b80*/  FMNMX3 R20, R26, R25, R20, !PT ;  /* 0x000000191a147276 */ /* 0x008fc60007800014 */
[----:B------:R-:W3:Y:S04]  /*0b90*/  LDS R15, [R4+0x1ac] ;  /* 0x0001ac00040f7984 */ /* 0x000ee80000000800 */
[----:B------:R-:W3:Y:S01]  /*0ba0*/  LDS R16, [R4+0x1b0] ;  /* 0x0001b00004107984 */ /* 0x000ee20000000800 */
[----:B-1----:R-:W-:-:S03]  /*0bb0*/  FMNMX3 R21, R27, R24, R21, !PT ;  /* 0x000000181b157276 */ /* 0x002fc60007800015 */
[----:B------:R-:W1:Y:S01]  /*0bc0*/  LDS R17, [R4+0x1b4] ;  /* 0x0001b40004117984 */ /* 0x000e620000000800 */
[----:B-----5:R-:W-:-:S03]  /*0bd0*/  FMNMX3 R22, R23, R19, R22, !PT ;  /* 0x0000001317167276 */ /* 0x020fc60007800016 */
[----:B------:R-:W5:Y:S01]  /*0be0*/  LDS R18, [R4+0x1b8] ;  /* 0x0001b80004127984 */ /* 0x000f620000000800 */
[----:B0-----:R-:W-:Y:S01]  /*0bf0*/  IMAD.WIDE.U32 R2, R5, UR6, R2 ;  /* 0x0000000605027c25 */ /* 0x001fe2000f8e0002 */
[----:B------:R-:W-:Y:S02]  /*0c00*/  FMNMX3 R9, R20, R6, R9, !PT ;  /* 0x0000000614097276 */ /* 0x000fe40007800009 */
[----:B--2---:R-:W-:Y:S01]  /*0c10*/  FMNMX3 R8, R21, R7, R8, !PT ;  /* 0x0000000715087276 */ /* 0x004fe20007800008 */
[----:B------:R-:W-:Y:S02]  /*0c20*/  IMAD R3, R5, UR7, R3 ;  /* 0x0000000705037c24 */ /* 0x000fe4000f8e0203 */
[----:B------:R-:W-:Y:S01]  /*0c30*/  IMAD.WIDE R2, R0, 0xc, R2 ;  /* 0x0000000c00027825 */ /* 0x000fe200078e0202 */
[----:B------:R-:W-:Y:S02]  /*0c40*/  FMNMX3 R11, R22, R10, R11, !PT ;  /* 0x0000000a160b7276 */ /* 0x000fe4000780000b */
[----:B----4-:R-:W-:-:S02]  /*0c50*/  FMNMX3 R12, R9, R12, R13, !PT ;  /* 0x0000000c090c7276 */ /* 0x010fc4000780000d */
[----:B---3--:R-:W-:Y:S02]  /*0c60*/  FMNMX3 R15, R8, R14, R15, !PT ;  /* 0x0000000e080f7276 */ /* 0x008fe4000780000f */
[----:B------:R-:W-:Y:S02]  /*0c70*/  FMNMX R11, R11, R16, !PT ;  /* 0x000000100b0b7209 */ /* 0x000fe40007800000 */
[----:B-1----:R-:W-:-:S03]  /*0c80*/  FMNMX R17, R12, R17, !PT ;  /* 0x000000110c117209 */ /* 0x002fc60007800000 */
[----:B------:R-:W-:Y:S01]  /*0c90*/  STG.E desc[UR4][R2.64], R11 ;  /* 0x0000000b02007986 */ /* 0x000fe2000c101904 */
[----:B-----5:R-:W-:-:S03]  /*0ca0*/  FMNMX R15, R15, R18, !PT ;  /* 0x000000120f0f7209 */ /* 0x020fc60007800000 */
[----:B------:R-:W-:Y:S04]  /*0cb0*/  STG.E desc[UR4][R2.64+0x4], R17 ;  /* 0x0000041102007986 */ /* 0x000fe8000c101904 */
[----:B------:R-:W-:Y:S01]  /*0cc0*/  STG.E desc[UR4][R2.64+0x8], R15 ;  /* 0x0000080f02007986 */ /* 0x000fe2000c101904 */
[----:B------:R-:W-:Y:S05]  /*0cd0*/  EXIT ;  /* 0x000000000000794d */ /* 0x000fea0003800000 */
.L_x_8:
[----:B------:R-:W-:-:S00]  /*0ce0*/  BRA `(.L_x_8) ;  /* 0xfffffffc00fc7947 */ /* 0x000fc0000383ffff */
[----:B------:R-:W-:-:S00]  /*0cf0*/  NOP ;  /* 0x0000000000007918 */ /* 0x000fc00000000000 */
        /* <DEDUP_REMOVED lines=8> */
.L_x_18:


//--------------------- .text._Z5erodeP3labS0_iil --------------------------
	.section	.text._Z5erodeP3labS0_iil,"ax",@progbits
	.align	128
        .global         _Z5erodeP3labS0_iil
        .type           _Z5erodeP3labS0_iil,@function
        .size           _Z5erodeP3labS0_iil,(.L_x_19 - _Z5erodeP3labS0_iil)
        .other          _Z5erodeP3labS0_iil,@"STO_CUDA_ENTRY STV_DEFAULT"
_Z5erodeP3labS0_iil:
.text._Z5erodeP3labS0_iil:
        /* <DEDUP_REMOVED lines=61> */
.L_x_12:
[----:B------:R-:W-:Y:S05]  /*03d0*/  BSYNC.RECONVERGENT B1 ;  /* 0x0000000000017941 */ /* 0x000fea0003800200 */
.L_x_11:
        /* <DEDUP_REMOVED lines=27> */
.L_x_10:
[----:B------:R-:W-:Y:S05]  /*0590*/  BSYNC.RECONVERGENT B0 ;  /* 0x0000000000007941 */ /* 0x000fea0003800200 */
.L_x_9:
        /* <DEDUP_REMOVED lines=34> */
.L_x_16:
[----:B------:R-:W-:Y:S05]  /*07c0*/  BSYNC.RECONVERGENT B1 ;  /* 0x0000000000017941 */ /* 0x000fea0003800200 */
.L_x_15:
        /* <DEDUP_REMOVED lines=27> */
.L_x_14:
[----:B------:R-:W-:Y:S05]  /*0980*/  BSYNC.RECONVERGENT B0 ;  /* 0x0000000000007941 */ /* 0x000fea0003800200 */
.L_x_13:
        /* <DEDUP_REMOVED lines=15> */
[----:B---3--:R-:W-:-:S03]  /*0a80*/  FMNMX3 R8, R19, R8, R9, PT ;  /* 0x0000000813087276 */ /* 0x008fc60003800009 */
[----:B------:R-:W3:Y:S04]  /*0a90*/  LDS R20, [R4+0x4] ;  /* 0x0000040004147984 */ /* 0x000ee80000000800 */
[----:B------:R-:W-:Y:S01]  /*0aa0*/  LDS R24, [R4+-0x178] ;  /* 0xfffe880004187984 */ /* 0x000fe20000000800 */
[----:B-1----:R-:W-:-:S03]  /*0ab0*/  FMNMX3 R23, R8, R23, R10, PT ;  /* 0x0000001708177276 */ /* 0x002fc6000380000a */
[----:B------:R-:W1:Y:S04]  /*0ac0*/  LDS R21, [R4+0x8] ;  /* 0x0000080004157984 */ /* 0x000e680000000800 */
[----:B------:R-:W5:Y:S04]  /*0ad0*/  LDS R22, [R4+0x18] ;  /* 0x0000180004167984 */ /* 0x000f680000000800 */
[----:B------:R-:W0:Y:S01]  /*0ae0*/  LDS R9, [R4+0x1c] ;  /* 0x00001c0004097984 */ /* 0x000e220000000800 */
[----:B--2---:R-:W-:-:S03]  /*0af0*/  FMNMX3 R26, R6, R17, R18, PT ;  /* 0x00000011061a7276 */ /* 0x004fc60003800012 */
[----:B------:R-:W2:Y:S04]  /*0b00*/  LDS R8, [R4+0x20] ;  /* 0x0000200004087984 */ /* 0x000ea80000000800 */
[----:B------:R-:W-:Y:S04]  /*0b10*/  LDS R10, [R4+0x198] ;  /* 0x00019800040a7984 */ /* 0x000fe80000000800 */
[----:B------:R-:W2:Y:S01]  /*0b20*/  LDS R11, [R4+0x1a4] ;  /* 0x0001a400040b7984 */ /* 0x000ea20000000800 */
[----:B----4-:R-:W-:-:S03]  /*0b30*/  FMNMX3 R27, R7, R3, R2, PT ;  /* 0x00000003071b7276 */ /* 0x010fc60003800002 */
[----:B------:R-:W-:Y:S01]  /*0b40*/  LDS R12, [R4+0x19c] ;  /* 0x00019c00040c7984 */ /* 0x000fe20000000800 */
[----:B------:R-:W0:Y:S03]  /*0b50*/  LDC.64 R2, c[0x0][0x388] ;  /* 0x0000e200ff027b82 */ /* 0x000e260000000a00 */
[----:B------:R-:W4:Y:S04]  /*0b60*/  LDS R13, [R4+0x1a8] ;  /* 0x0001a800040d7984 */ /* 0x000f280000000800 */
[----:B------:R-:W-:Y:S01]  /*0b70*/  LDS R14, [R4+0x1a0] ;  /* 0x0001a000040e7984 */ /* 0x000fe20000000800 */
[----:B---3--:R-:W-:-:S03]  /*0b80*/  FMNMX3 R20, R26, R25, R20, PT ;  /* 0x000000191a147276 */ /* 0x008fc60003800014 */
[----:B------:R-:W3:Y:S04]  /*0b90*/  LDS R15, [R4+0x1ac] ;  /* 0x0001ac00040f7984 */ /* 0x000ee80000000800 */
[----:B------:R-:W3:Y:S01]  /*0ba0*/  LDS R16, [R4+0x1b0] ;  /* 0x0001b00004107984 */ /* 0x000ee20000000800 */
[----:B-1----:R-:W-:-:S03]  /*0bb0*/  FMNMX3 R21, R27, R24, R21, PT ;  /* 0x000000181b157276 */ /* 0x002fc60003800015 */
[----:B------:R-:W1:Y:S01]  /*0bc0*/  LDS R17, [R4+0x1b4] ;  /* 0x0001b40004117984 */ /* 0x000e620000000800 */
[----:B-----5:R-:W-:-:S03]  /*0bd0*/  FMNMX3 R22, R23, R19, R22, PT ;  /* 0x0000001317167276 */ /* 0x020fc60003800016 */
[----:B------:R-:W5:Y:S01]  /*0be0*/  LDS R18, [R4+0x1b8] ;  /* 0x0001b80004127984 */ /* 0x000f620000000800 */
[----:B0-----:R-:W-:Y:S01]  /*0bf0*/  IMAD.WIDE.U32 R2, R5, UR6, R2 ;  /* 0x0000000605027c25 */ /* 0x001fe2000f8e0002 */
[----:B------:R-:W-:Y:S02]  /*0c00*/  FMNMX3 R9, R20, R6, R9, PT ;  /* 0x0000000614097276 */ /* 0x000fe40003800009 */
[----:B--2---:R-:W-:Y:S01]  /*0c10*/  FMNMX3 R8, R21, R7, R8, PT ;  /* 0x0000000715087276 */ /* 0x004fe20003800008 */
[----:B------:R-:W-:Y:S02]  /*0c20*/  IMAD R3, R5, UR7, R3 ;  /* 0x0000000705037c24 */ /* 0x000fe4000f8e0203 */
[----:B------:R-:W-:Y:S01]  /*0c30*/  IMAD.WIDE R2, R0, 0xc, R2 ;  /* 0x0000000c00027825 */ /* 0x000fe200078e0202 */
[----:B------:R-:W-:Y:S02]  /*0c40*/  FMNMX3 R11, R22, R10, R11, PT ;  /* 0x0000000a160b7276 */ /* 0x000fe4000380000b */
[----:B----4-:R-:W-:-:S02]  /*0c50*/  FMNMX3 R12, R9, R12, R13, PT ;  /* 0x0000000c090c7276 */ /* 0x010fc4000380000d */
[----:B---3--:R-:W-:Y:S02]  /*0c60*/  FMNMX3 R15, R8, R14, R15, PT ;  /* 0x0000000e080f7276 */ /* 0x008fe4000380000f */
[----:B------:R-:W-:Y:S02]  /*0c70*/  FMNMX R11, R11, R16, PT ;  /* 0x000000100b0b7209 */ /* 0x000fe40003800000 */
[----:B-1----:R-:W-:-:S03]  /*0c80*/  FMNMX R17, R12, R17, PT ;  /* 0x000000110c117209 */ /* 0x002fc60003800000 */
[----:B------:R-:W-:Y:S01]  /*0c90*/  STG.E desc[UR4][R2.64], R11 ;  /* 0x0000000b02007986 */ /* 0x000fe2000c101904 */
[----:B-----5:R-:W-:-:S03]  /*0ca0*/  FMNMX R15, R15, R18, PT ;  /* 0x000000120f0f7209 */ /* 0x020fc60003800000 */
[----:B------:R-:W-:Y:S04]  /*0cb0*/  STG.E desc[UR4][R2.64+0x4], R17 ;  /* 0x0000041102007986 */ /* 0x000fe8000c101904 */
[----:B------:R-:W-:Y:S01]  /*0cc0*/  STG.E desc[UR4][R2.64+0x8], R15 ;  /* 0x0000080f02007986 */ /* 0x000fe2000c101904 */
[----:B------:R-:W-:Y:S05]  /*0cd0*/  EXIT ;  /* 0x000000000000794d */ /* 0x000fea0003800000 */
.L_x_17:
        /* <DEDUP_REMOVED lines=10> */
.L_x_19:


//--------------------- .nv.shared._Z6dilateP3labS0_iil --------------------------
	.section	.nv.shared._Z6dilateP3labS0_iil,"aw",@nobits
	.sectionflags	@""
	.align	4
.nv.shared._Z6dilateP3labS0_iil:
	.zero		14896


//--------------------- .nv.shared.reserved.0     --------------------------
	.section	.nv.shared.reserved.0,"aw",@nobits
	.weak		__nv_reservedSMEM_offset_0_alias
	.size		__nv_reservedSMEM_offset_0_alias, 0, 64
	.other		__nv_reservedSMEM_offset_0_alias,@"STO_CUDA_RESERVED_SHARED STV_DEFAULT"
__nv_reservedSMEM_offset_0_alias:
	.zero		0
	.zero		64


//--------------------- .nv.shared._Z5erodeP3labS0_iil --------------------------
	.section	.nv.shared._Z5erodeP3labS0_iil,"aw",@nobits
	.sectionflags	@""
	.align	4
.nv.shared._Z5erodeP3labS0_iil:
	.zero		14896


//--------------------- .nv.constant0._Z6dilateP3labS0_iil --------------------------
	.section	.nv.constant0._Z6dilateP3labS0_iil,"a",@progbits
	.sectionflags	@""
	.align	4
.nv.constant0._Z6dilateP3labS0_iil:
	.zero		928


//--------------------- .nv.constant0._Z5erodeP3labS0_iil --------------------------
	.section	.nv.constant0._Z5erodeP3labS0_iil,"a",@progbits
	.sectionflags	@""
	.align	4
.nv.constant0._Z5erodeP3labS0_iil:
	.zero		928


//--------------------- SYMBOLS --------------------------

	.type		.nv.reservedSmem.offset0,@object
	.size		.nv.reservedSmem.offset0,0x4
	.type		.nv.reservedSmem.cap,@object
	.size		.nv.reservedSmem.cap,0x4
